//
// Generated by NVIDIA NVVM Compiler
//
// Compiler Build ID: CL-36424714
// Cuda compilation tools, release 13.0, V13.0.88
// Based on NVVM 20.0.0
//

.version 9.0
.target sm_100
.address_size 64

	// .globl	_Z28add_cuda_kernel_float_kernelPfPKfS1_m

.visible .entry _Z28add_cuda_kernel_float_kernelPfPKfS1_m(
	.param .u64 .ptr .align 1 _Z28add_cuda_kernel_float_kernelPfPKfS1_m_param_0,
	.param .u64 .ptr .align 1 _Z28add_cuda_kernel_float_kernelPfPKfS1_m_param_1,
	.param .u64 .ptr .align 1 _Z28add_cuda_kernel_float_kernelPfPKfS1_m_param_2,
	.param .u64 _Z28add_cuda_kernel_float_kernelPfPKfS1_m_param_3
)
{
	.reg .pred 	%p<2>;
	.reg .b32 	%r<5>;
	.reg .b32 	%f<4>;
	.reg .b64 	%rd<13>;

	ld.param.u64 	%rd2, [_Z28add_cuda_kernel_float_kernelPfPKfS1_m_param_0];
	ld.param.u64 	%rd3, [_Z28add_cuda_kernel_float_kernelPfPKfS1_m_param_1];
	ld.param.u64 	%rd4, [_Z28add_cuda_kernel_float_kernelPfPKfS1_m_param_2];
	ld.param.u64 	%rd5, [_Z28add_cuda_kernel_float_kernelPfPKfS1_m_param_3];
	mov.u32 	%r1, %ctaid.x;
	mov.u32 	%r2, %ntid.x;
	mov.u32 	%r3, %tid.x;
	mad.lo.s32 	%r4, %r1, %r2, %r3;
	cvt.u64.u32 	%rd1, %r4;
	setp.le.u64 	%p1, %rd5, %rd1;
	@%p1 bra 	$L__BB0_2;
	cvta.to.global.u64 	%rd6, %rd3;
	cvta.to.global.u64 	%rd7, %rd4;
	cvta.to.global.u64 	%rd8, %rd2;
	shl.b64 	%rd9, %rd1, 2;
	add.s64 	%rd10, %rd6, %rd9;
	ld.global.f32 	%f1, [%rd10];
	add.s64 	%rd11, %rd7, %rd9;
	ld.global.f32 	%f2, [%rd11];
	add.f32 	%f3, %f1, %f2;
	add.s64 	%rd12, %rd8, %rd9;
	st.global.f32 	[%rd12], %f3;
$L__BB0_2:
	ret;

}
	// .globl	_Z28add_cuda_kernel_int32_kernelPiPKiS1_m
.visible .entry _Z28add_cuda_kernel_int32_kernelPiPKiS1_m(
	.param .u64 .ptr .align 1 _Z28add_cuda_kernel_int32_kernelPiPKiS1_m_param_0,
	.param .u64 .ptr .align 1 _Z28add_cuda_kernel_int32_kernelPiPKiS1_m_param_1,
	.param .u64 .ptr .align 1 _Z28add_cuda_kernel_int32_kernelPiPKiS1_m_param_2,
	.param .u64 _Z28add_cuda_kernel_int32_kernelPiPKiS1_m_param_3
)
{
	.reg .pred 	%p<2>;
	.reg .b32 	%r<8>;
	.reg .b64 	%rd<13>;

	ld.param.u64 	%rd2, [_Z28add_cuda_kernel_int32_kernelPiPKiS1_m_param_0];
	ld.param.u64 	%rd3, [_Z28add_cuda_kernel_int32_kernelPiPKiS1_m_param_1];
	ld.param.u64 	%rd4, [_Z28add_cuda_kernel_int32_kernelPiPKiS1_m_param_2];
	ld.param.u64 	%rd5, [_Z28add_cuda_kernel_int32_kernelPiPKiS1_m_param_3];
	mov.u32 	%r1, %ctaid.x;
	mov.u32 	%r2, %ntid.x;
	mov.u32 	%r3, %tid.x;
	mad.lo.s32 	%r4, %r1, %r2, %r3;
	cvt.u64.u32 	%rd1, %r4;
	setp.le.u64 	%p1, %rd5, %rd1;
	@%p1 bra 	$L__BB1_2;
	cvta.to.global.u64 	%rd6, %rd3;
	cvta.to.global.u64 	%rd7, %rd4;
	cvta.to.global.u64 	%rd8, %rd2;
	shl.b64 	%rd9, %rd1, 2;
	add.s64 	%rd10, %rd6, %rd9;
	ld.global.u32 	%r5, [%rd10];
	add.s64 	%rd11, %rd7, %rd9;
	ld.global.u32 	%r6, [%rd11];
	add.s32 	%r7, %r6, %r5;
	add.s64 	%rd12, %rd8, %rd9;
	st.global.u32 	[%rd12], %r7;
$L__BB1_2:
	ret;

}


// ===== COMPILED SASS (sm_100) =====

	.target	sm_100

	.elftype	@"ET_EXEC"


//--------------------- .note.nv.tkinfo           --------------------------
	.section	.note.nv.tkinfo,"",@"SHT_NOTE"
	.sectionflags	@"SHF_NOTE_NV_TKINFO"
	.tkinfo
        /*0018*/ 	.word	0x00000002
        /*0030*/ 	.string	""
        /*0030*/ 	.string	"ptxas"
        /*0030*/ 	.string	"Cuda compilation tools, release 13.0, V13.0.88"
        /*0030*/ 	.string	"Build cuda_13.0.r13.0/compiler.36424714_0"
        /*0030*/ 	.string	"-arch sm_100 -m 64 "



//--------------------- .note.nv.cuinfo           --------------------------
	.section	.note.nv.cuinfo,"",@"SHT_NOTE"
	.sectionflags	@"SHF_NOTE_NV_CUINFO"
        /*0018*/ 	.short	0x0002
        /*001a*/ 	.short	0x0064
        /*001c*/ 	.short	0x0082
	.zero		2


//--------------------- .nv.info                  --------------------------
	.section	.nv.info,"",@"SHT_CUDA_INFO"
	.align	4


	//----- nvinfo : EIATTR_REGCOUNT
	.align		4
        /*0000*/ 	.byte	0x04, 0x2f
        /*0002*/ 	.short	(.L_1 - .L_0)
	.align		4
.L_0:
        /*0004*/ 	.word	index@(_Z28add_cuda_kernel_float_kernelPfPKfS1_m)
        /*0008*/ 	.word	0x0000000c


	//----- nvinfo : EIATTR_FRAME_SIZE
	.align		4
.L_1:
        /*000c*/ 	.byte	0x04, 0x11
        /*000e*/ 	.short	(.L_3 - .L_2)
	.align		4
.L_2:
        /*0010*/ 	.word	index@(_Z28add_cuda_kernel_float_kernelPfPKfS1_m)
        /*0014*/ 	.word	0x00000000


	//----- nvinfo : EIATTR_REGCOUNT
	.align		4
.L_3:
        /*0018*/ 	.byte	0x04, 0x2f
        /*001a*/ 	.short	(.L_5 - .L_4)
	.align		4
.L_4:
        /*001c*/ 	.word	index@(_Z28add_cuda_kernel_int32_kernelPiPKiS1_m)
        /*0020*/ 	.word	0x0000000c


	//----- nvinfo : EIATTR_FRAME_SIZE
	.align		4
.L_5:
        /*0024*/ 	.byte	0x04, 0x11
        /*0026*/ 	.short	(.L_7 - .L_6)
	.align		4
.L_6:
        /*0028*/ 	.word	index@(_Z28add_cuda_kernel_int32_kernelPiPKiS1_m)
        /*002c*/ 	.word	0x00000000


	//----- nvinfo : EIATTR_MIN_STACK_SIZE
	.align		4
.L_7:
        /*0030*/ 	.byte	0x04, 0x12
        /*0032*/ 	.short	(.L_9 - .L_8)
	.align		4
.L_8:
        /*0034*/ 	.word	index@(_Z28add_cuda_kernel_int32_kernelPiPKiS1_m)
        /*0038*/ 	.word	0x00000000


	//----- nvinfo : EIATTR_MIN_STACK_SIZE
	.align		4
.L_9:
        /*003c*/ 	.byte	0x04, 0x12
        /*003e*/ 	.short	(.L_11 - .L_10)
	.align		4
.L_10:
        /*0040*/ 	.word	index@(_Z28add_cuda_kernel_float_kernelPfPKfS1_m)
        /*0044*/ 	.word	0x00000000
.L_11:


//--------------------- .nv.compat                --------------------------
	.section	.nv.compat,"",@"SHT_CUDA_COMPAT_INFO"
	.align	4
        /*0000*/ 	.byte	0x02, 0x09, 0x00, 0x00, 0x02, 0x02, 0x01, 0x00, 0x02, 0x05, 0x05, 0x00, 0x03, 0x07, 0x01, 0x01
        /*0010*/ 	.byte	0x02, 0x03, 0x00, 0x00, 0x02, 0x06, 0x01, 0x00, 0x04, 0x0b, 0x08, 0x00, 0x09, 0x00, 0x00, 0x00
        /*0020*/ 	.byte	0x00, 0x00, 0x00, 0x00


//--------------------- .nv.info._Z28add_cuda_kernel_int32_kernelPiPKiS1_m --------------------------
	.section	.nv.info._Z28add_cuda_kernel_int32_kernelPiPKiS1_m,"",@"SHT_CUDA_INFO"
	.sectionflags	@""
	.align	4


	//----- nvinfo : EIATTR_CUDA_API_VERSION
	.align		4
        /*0000*/ 	.byte	0x04, 0x37
        /*0002*/ 	.short	(.L_13 - .L_12)
.L_12:
        /*0004*/ 	.word	0x00000082


	//----- nvinfo : EIATTR_KPARAM_INFO
	.align		4
.L_13:
        /*0008*/ 	.byte	0x04, 0x17
        /*000a*/ 	.short	(.L_15 - .L_14)
.L_14:
        /*000c*/ 	.word	0x00000000
        /*0010*/ 	.short	0x0003
        /*0012*/ 	.short	0x0018
        /*0014*/ 	.byte	0x00, 0xf0, 0x21, 0x00


	//----- nvinfo : EIATTR_KPARAM_INFO
	.align		4
.L_15:
        /*0018*/ 	.byte	0x04, 0x17
        /*001a*/ 	.short	(.L_17 - .L_16)
.L_16:
        /*001c*/ 	.word	0x00000000
        /*0020*/ 	.short	0x0002
        /*0022*/ 	.short	0x0010
        /*0024*/ 	.byte	0x00, 0xf5, 0x21, 0x00


	//----- nvinfo : EIATTR_KPARAM_INFO
	.align		4
.L_17:
        /*0028*/ 	.byte	0x04, 0x17
        /*002a*/ 	.short	(.L_19 - .L_18)
.L_18:
        /*002c*/ 	.word	0x00000000
        /*0030*/ 	.short	0x0001
        /*0032*/ 	.short	0x0008
        /*0034*/ 	.byte	0x00, 0xf5, 0x21, 0x00


	//----- nvinfo : EIATTR_KPARAM_INFO
	.align		4
.L_19:
        /*0038*/ 	.byte	0x04, 0x17
        /*003a*/ 	.short	(.L_21 - .L_20)
.L_20:
        /*003c*/ 	.word	0x00000000
        /*0040*/ 	.short	0x0000
        /*0042*/ 	.short	0x0000
        /*0044*/ 	.byte	0x00, 0xf5, 0x21, 0x00


	//----- nvinfo : EIATTR_SPARSE_MMA_MASK
	.align		4
.L_21:
        /*0048*/ 	.byte	0x03, 0x50
        /*004a*/ 	.short	0x0000


	//----- nvinfo : EIATTR_MAXREG_COUNT
	.align		4
        /*004c*/ 	.byte	0x03, 0x1b
        /*004e*/ 	.short	0x00ff


	//----- nvinfo : EIATTR_MERCURY_ISA_VERSION
	.align		4
        /*0050*/ 	.byte	0x03, 0x5f
        /*0052*/ 	.short	0x0101


	//----- nvinfo : EIATTR_VRC_CTA_INIT_COUNT
	.align		4
        /*0054*/ 	.byte	0x02, 0x4a
	.zero		1
	.zero		1


	//----- nvinfo : EIATTR_EXIT_INSTR_OFFSETS
	.align		4
        /*0058*/ 	.byte	0x04, 0x1c
        /*005a*/ 	.short	(.L_23 - .L_22)


	//   ....[0]....
.L_22:
        /*005c*/ 	.word	0x00000080


	//   ....[1]....
        /*0060*/ 	.word	0x00000180


	//----- nvinfo : EIATTR_CBANK_PARAM_SIZE
	.align		4
.L_23:
        /*0064*/ 	.byte	0x03, 0x19
        /*0066*/ 	.short	0x0020


	//----- nvinfo : EIATTR_PARAM_CBANK
	.align		4
        /*0068*/ 	.byte	0x04, 0x0a
        /*006a*/ 	.short	(.L_25 - .L_24)
	.align		4
.L_24:
        /*006c*/ 	.word	index@(.nv.constant0._Z28add_cuda_kernel_int32_kernelPiPKiS1_m)
        /*0070*/ 	.short	0x0380
        /*0072*/ 	.short	0x0020


	//----- nvinfo : EIATTR_SW_WAR
	.align		4
.L_25:
        /*0074*/ 	.byte	0x04, 0x36
        /*0076*/ 	.short	(.L_27 - .L_26)
.L_26:
        /*0078*/ 	.word	0x00000008
.L_27:


//--------------------- .nv.info._Z28add_cuda_kernel_float_kernelPfPKfS1_m --------------------------
	.section	.nv.info._Z28add_cuda_kernel_float_kernelPfPKfS1_m,"",@"SHT_CUDA_INFO"
	.sectionflags	@""
	.align	4


	//----- nvinfo : EIATTR_CUDA_API_VERSION
	.align		4
        /*0000*/ 	.byte	0x04, 0x37
        /*0002*/ 	.short	(.L_29 - .L_28)
.L_28:
        /*0004*/ 	.word	0x00000082


	//----- nvinfo : EIATTR_KPARAM_INFO
	.align		4
.L_29:
        /*0008*/ 	.byte	0x04, 0x17
        /*000a*/ 	.short	(.L_31 - .L_30)
.L_30:
        /*000c*/ 	.word	0x00000000
        /*0010*/ 	.short	0x0003
        /*0012*/ 	.short	0x0018
        /*0014*/ 	.byte	0x00, 0xf0, 0x21, 0x00


	//----- nvinfo : EIATTR_KPARAM_INFO
	.align		4
.L_31:
        /*0018*/ 	.byte	0x04, 0x17
        /*001a*/ 	.short	(.L_33 - .L_32)
.L_32:
        /*001c*/ 	.word	0x00000000
        /*0020*/ 	.short	0x0002
        /*0022*/ 	.short	0x0010
        /*0024*/ 	.byte	0x00, 0xf5, 0x21, 0x00


	//----- nvinfo : EIATTR_KPARAM_INFO
	.align		4
.L_33:
        /*0028*/ 	.byte	0x04, 0x17
        /*002a*/ 	.short	(.L_35 - .L_34)
.L_34:
        /*002c*/ 	.word	0x00000000
        /*0030*/ 	.short	0x0001
        /*0032*/ 	.short	0x0008
        /*0034*/ 	.byte	0x00, 0xf5, 0x21, 0x00


	//----- nvinfo : EIATTR_KPARAM_INFO
	.align		4
.L_35:
        /*0038*/ 	.byte	0x04, 0x17
        /*003a*/ 	.short	(.L_37 - .L_36)
.L_36:
        /*003c*/ 	.word	0x00000000
        /*0040*/ 	.short	0x0000
        /*0042*/ 	.short	0x0000
        /*0044*/ 	.byte	0x00, 0xf5, 0x21, 0x00


	//----- nvinfo : EIATTR_SPARSE_MMA_MASK
	.align		4
.L_37:
        /*0048*/ 	.byte	0x03, 0x50
        /*004a*/ 	.short	0x0000


	//----- nvinfo : EIATTR_MAXREG_COUNT
	.align		4
        /*004c*/ 	.byte	0x03, 0x1b
        /*004e*/ 	.short	0x00ff


	//----- nvinfo : EIATTR_MERCURY_ISA_VERSION
	.align		4
        /*0050*/ 	.byte	0x03, 0x5f
        /*0052*/ 	.short	0x0101


	//----- nvinfo : EIATTR_VRC_CTA_INIT_COUNT
	.align		4
        /*0054*/ 	.byte	0x02, 0x4a
	.zero		1
	.zero		1


	//----- nvinfo : EIATTR_EXIT_INSTR_OFFSETS
	.align		4
        /*0058*/ 	.byte	0x04, 0x1c
        /*005a*/ 	.short	(.L_39 - .L_38)


	//   ....[0]....
.L_38:
        /*005c*/ 	.word	0x00000080


	//   ....[1]....
        /*0060*/ 	.word	0x00000180


	//----- nvinfo : EIATTR_CBANK_PARAM_SIZE
	.align		4
.L_39:
        /*0064*/ 	.byte	0x03, 0x19
        /*0066*/ 	.short	0x0020


	//----- nvinfo : EIATTR_PARAM_CBANK
	.align		4
        /*0068*/ 	.byte	0x04, 0x0a
        /*006a*/ 	.short	(.L_41 - .L_40)
	.align		4
.L_40:
        /*006c*/ 	.word	index@(.nv.constant0._Z28add_cuda_kernel_float_kernelPfPKfS1_m)
        /*0070*/ 	.short	0x0380
        /*0072*/ 	.short	0x0020


	//----- nvinfo : EIATTR_SW_WAR
	.align		4
.L_41:
        /*0074*/ 	.byte	0x04, 0x36
        /*0076*/ 	.short	(.L_43 - .L_42)
.L_42:
        /*0078*/ 	.word	0x00000008
.L_43:


//--------------------- .nv.callgraph             --------------------------
	.section	.nv.callgraph,"",@"SHT_CUDA_CALLGRAPH"
	.align	4
	.sectionentsize	8
	.align		4
        /*0000*/ 	.word	0x00000000
	.align		4
        /*0004*/ 	.word	0xffffffff
	.align		4
        /*0008*/ 	.word	0x00000000
	.align		4
        /*000c*/ 	.word	0xfffffffe
	.align		4
        /*0010*/ 	.word	0x00000000
	.align		4
        /*0014*/ 	.word	0xfffffffd
	.align		4
        /*0018*/ 	.word	0x00000000
	.align		4
        /*001c*/ 	.word	0xfffffffc


//--------------------- .text._Z28add_cuda_kernel_int32_kernelPiPKiS1_m --------------------------
	.section	.text._Z28add_cuda_kernel_int32_kernelPiPKiS1_m,"ax",@progbits
	.align	128
        .global         _Z28add_cuda_kernel_int32_kernelPiPKiS1_m
        .type           _Z28add_cuda_kernel_int32_kernelPiPKiS1_m,@function
        .size           _Z28add_cuda_kernel_int32_kernelPiPKiS1_m,(.L_x_2 - _Z28add_cuda_kernel_int32_kernelPiPKiS1_m)
        .other          _Z28add_cuda_kernel_int32_kernelPiPKiS1_m,@"STO_CUDA_ENTRY STV_DEFAULT"
_Z28add_cuda_kernel_int32_kernelPiPKiS1_m:
.text._Z28add_cuda_kernel_int32_kernelPiPKiS1_m:
[----:B------:R-:W-:Y:S01]  /*0000*/  LDC R1, c[0x0][0x37c] ;  /* 0x0000df00ff017b82 */ /* 0x000fe20000000800 */
[----:B------:R-:W0:Y:S07]  /*0010*/  S2R R3, SR_TID.X ;  /* 0x0000000000037919 */ /* 0x000e2e0000002100 */
[----:B------:R-:W0:Y:S01]  /*0020*/  S2UR UR4, SR_CTAID.X ;  /* 0x00000000000479c3 */ /* 0x000e220000002500 */
[----:B------:R-:W1:Y:S07]  /*0030*/  LDCU.64 UR6, c[0x0][0x398] ;  /* 0x00007300ff0677ac */ /* 0x000e6e0008000a00 */
[----:B------:R-:W0:Y:S02]  /*0040*/  LDC R0, c[0x0][0x360] ;  /* 0x0000d800ff007b82 */ /* 0x000e240000000800 */
[----:B0-----:R-:W-:-:S05]  /*0050*/  IMAD R0, R0, UR4, R3 ;  /* 0x0000000400007c24 */ /* 0x001fca000f8e0203 */
[----:B-1----:R-:W-:-:S04]  /*0060*/  ISETP.GE.U32.AND P0, PT, R0, UR6, PT ;  /* 0x0000000600007c0c */ /* 0x002fc8000bf06070 */
[----:B------:R-:W-:-:S13]  /*0070*/  ISETP.GE.U32.AND.EX P0, PT, RZ, UR7, PT, P0 ;  /* 0x00000007ff007c0c */ /* 0x000fda000bf06100 */
[----:B------:R-:W-:Y:S05]  /*0080*/  @P0 EXIT ;  /* 0x000000000000094d */ /* 0x000fea0003800000 */
[----:B------:R-:W0:Y:S01]  /*0090*/  LDCU.64 UR6, c[0x0][0x390] ;  /* 0x00007200ff0677ac */ /* 0x000e220008000a00 */
[----:B------:R-:W-:Y:S01]  /*00a0*/  IMAD.SHL.U32 R6, R0, 0x4, RZ ;  /* 0x0000000400067824 */ /* 0x000fe200078e00ff */
[----:B------:R-:W-:Y:S01]  /*00b0*/  SHF.R.U32.HI R0, RZ, 0x1e, R0 ;  /* 0x0000001eff007819 */ /* 0x000fe20000011600 */
[----:B------:R-:W1:Y:S01]  /*00c0*/  LDCU.128 UR8, c[0x0][0x380] ;  /* 0x00007000ff0877ac */ /* 0x000e620008000c00 */
[----:B------:R-:W2:Y:S02]  /*00d0*/  LDCU.64 UR4, c[0x0][0x358] ;  /* 0x00006b00ff0477ac */ /* 0x000ea40008000a00 */
[C---:B0-----:R-:W-:Y:S02]  /*00e0*/  IADD3 R4, P1, PT, R6.reuse, UR6, RZ ;  /* 0x0000000606047c10 */ /* 0x041fe4000ff3e0ff */
[----:B-1----:R-:W-:Y:S02]  /*00f0*/  IADD3 R2, P0, PT, R6, UR10, RZ ;  /* 0x0000000a06027c10 */ /* 0x002fe4000ff1e0ff */
[----:B------:R-:W-:-:S02]  /*0100*/  IADD3.X R5, PT, PT, R0, UR7, RZ, P1, !PT ;  /* 0x0000000700057c10 */ /* 0x000fc40008ffe4ff */
[----:B------:R-:W-:-:S04]  /*0110*/  IADD3.X R3, PT, PT, R0, UR11, RZ, P0, !PT ;  /* 0x0000000b00037c10 */ /* 0x000fc800087fe4ff */
[----:B--2---:R-:W2:Y:S04]  /*0120*/  LDG.E R5, desc[UR4][R4.64] ;  /* 0x0000000404057981 */ /* 0x004ea8000c1e1900 */
[----:B------:R-:W2:Y:S01]  /*0130*/  LDG.E R2, desc[UR4][R2.64] ;  /* 0x0000000402027981 */ /* 0x000ea2000c1e1900 */
[----:B------:R-:W-:-:S04]  /*0140*/  IADD3 R6, P0, PT, R6, UR8, RZ ;  /* 0x0000000806067c10 */ /* 0x000fc8000ff1e0ff */
[----:B------:R-:W-:Y:S01]  /*0150*/  IADD3.X R7, PT, PT, R0, UR9, RZ, P0, !PT ;  /* 0x0000000900077c10 */ /* 0x000fe200087fe4ff */
[----:B--2---:R-:W-:-:S05]  /*0160*/  IMAD.IADD R9, R2, 0x1, R5 ;  /* 0x0000000102097824 */ /* 0x004fca00078e0205 */
[----:B------:R-:W-:Y:S01]  /*0170*/  STG.E desc[UR4][R6.64], R9 ;  /* 0x0000000906007986 */ /* 0x000fe2000c101904 */
[----:B------:R-:W-:Y:S05]  /*0180*/  EXIT ;  /* 0x000000000000794d */ /* 0x000fea0003800000 */
.L_x_0:
[----:B------:R-:W-:-:S00]  /*0190*/  BRA `(.L_x_0) ;  /* 0xfffffffc00fc7947 */ /* 0x000fc0000383ffff */
[----:B------:R-:W-:-:S00]  /*01a0*/  NOP ;  /* 0x0000000000007918 */ /* 0x000fc00000000000 */
        /* <DEDUP_REMOVED lines=13> */
.L_x_2:


//--------------------- .text._Z28add_cuda_kernel_float_kernelPfPKfS1_m --------------------------
	.section	.text._Z28add_cuda_kernel_float_kernelPfPKfS1_m,"ax",@progbits
	.align	128
        .global         _Z28add_cuda_kernel_float_kernelPfPKfS1_m
        .type           _Z28add_cuda_kernel_float_kernelPfPKfS1_m,@function
        .size           _Z28add_cuda_kernel_float_kernelPfPKfS1_m,(.L_x_3 - _Z28add_cuda_kernel_float_kernelPfPKfS1_m)
        .other          _Z28add_cuda_kernel_float_kernelPfPKfS1_m,@"STO_CUDA_ENTRY STV_DEFAULT"
_Z28add_cuda_kernel_float_kernelPfPKfS1_m:
.text._Z28add_cuda_kernel_float_kernelPfPKfS1_m:
        /* <DEDUP_REMOVED lines=22> */
[----:B--2---:R-:W-:-:S05]  /*0160*/  FADD R9, R2, R5 ;  /* 0x0000000502097221 */ /* 0x004fca0000000000 */
[----:B------:R-:W-:Y:S01]  /*0170*/  STG.E desc[UR4][R6.64], R9 ;  /* 0x0000000906007986 */ /* 0x000fe2000c101904 */
[----:B------:R-:W-:Y:S05]  /*0180*/  EXIT ;  /* 0x000000000000794d */ /* 0x000fea0003800000 */
.L_x_1:
        /* <DEDUP_REMOVED lines=15> */
.L_x_3:


//--------------------- .nv.shared.reserved.0     --------------------------
	.section	.nv.shared.reserved.0,"aw",@nobits
	.weak		__nv_reservedSMEM_offset_0_alias
	.size		__nv_reservedSMEM_offset_0_alias, 0, 64
	.other		__nv_reservedSMEM_offset_0_alias,@"STO_CUDA_RESERVED_SHARED STV_DEFAULT"
__nv_reservedSMEM_offset_0_alias:
	.zero		0
	.zero		64


//--------------------- .nv.constant0._Z28add_cuda_kernel_int32_kernelPiPKiS1_m --------------------------
	.section	.nv.constant0._Z28add_cuda_kernel_int32_kernelPiPKiS1_m,"a",@progbits
	.sectionflags	@""
	.align	4
.nv.constant0._Z28add_cuda_kernel_int32_kernelPiPKiS1_m:
	.zero		928


//--------------------- .nv.constant0._Z28add_cuda_kernel_float_kernelPfPKfS1_m --------------------------
	.section	.nv.constant0._Z28add_cuda_kernel_float_kernelPfPKfS1_m,"a",@progbits
	.sectionflags	@""
	.align	4
.nv.constant0._Z28add_cuda_kernel_float_kernelPfPKfS1_m:
	.zero		928


//--------------------- SYMBOLS --------------------------

	.type		.nv.reservedSmem.offset0,@object
	.size		.nv.reservedSmem.offset0,0x4
